//
// Generated by NVIDIA NVVM Compiler
//
// Compiler Build ID: CL-36424714
// Cuda compilation tools, release 13.0, V13.0.88
// Based on NVVM 20.0.0
//

.version 9.0
.target sm_100
.address_size 64

	// .globl	_Z12matVecKernelPfS_S_i

.visible .entry _Z12matVecKernelPfS_S_i(
	.param .u64 .ptr .align 1 _Z12matVecKernelPfS_S_i_param_0,
	.param .u64 .ptr .align 1 _Z12matVecKernelPfS_S_i_param_1,
	.param .u64 .ptr .align 1 _Z12matVecKernelPfS_S_i_param_2,
	.param .u32 _Z12matVecKernelPfS_S_i_param_3
)
{
	.reg .pred 	%p<11>;
	.reg .b32 	%r<37>;
	.reg .b32 	%f<112>;
	.reg .b64 	%rd<31>;

	ld.param.u64 	%rd10, [_Z12matVecKernelPfS_S_i_param_0];
	ld.param.u64 	%rd11, [_Z12matVecKernelPfS_S_i_param_1];
	ld.param.u64 	%rd12, [_Z12matVecKernelPfS_S_i_param_2];
	ld.param.u32 	%r23, [_Z12matVecKernelPfS_S_i_param_3];
	cvta.to.global.u64 	%rd1, %rd11;
	cvta.to.global.u64 	%rd2, %rd12;
	mov.u32 	%r24, %ntid.x;
	mov.u32 	%r25, %ctaid.x;
	mov.u32 	%r26, %tid.x;
	mad.lo.s32 	%r1, %r24, %r25, %r26;
	setp.ge.s32 	%p1, %r1, %r23;
	@%p1 bra 	$L__BB0_15;
	setp.lt.s32 	%p2, %r23, 1;
	mov.f32 	%f111, 0f00000000;
	@%p2 bra 	$L__BB0_14;
	mul.lo.s32 	%r2, %r23, %r1;
	and.b32  	%r3, %r23, 15;
	setp.lt.u32 	%p3, %r23, 16;
	mov.f32 	%f111, 0f00000000;
	mov.b32 	%r33, 0;
	@%p3 bra 	$L__BB0_5;
	and.b32  	%r33, %r23, 2147483632;
	neg.s32 	%r31, %r33;
	add.s64 	%rd3, %rd2, 32;
	add.s64 	%rd29, %rd1, 32;
	mov.f32 	%f111, 0f00000000;
	mov.u32 	%r30, %r2;
$L__BB0_4:
	.pragma "nounroll";
	mul.wide.s32 	%rd13, %r30, 4;
	add.s64 	%rd14, %rd3, %rd13;
	ld.global.f32 	%f18, [%rd14+-32];
	ld.global.f32 	%f19, [%rd29+-32];
	fma.rn.f32 	%f20, %f18, %f19, %f111;
	ld.global.f32 	%f21, [%rd14+-28];
	ld.global.f32 	%f22, [%rd29+-28];
	fma.rn.f32 	%f23, %f21, %f22, %f20;
	ld.global.f32 	%f24, [%rd14+-24];
	ld.global.f32 	%f25, [%rd29+-24];
	fma.rn.f32 	%f26, %f24, %f25, %f23;
	ld.global.f32 	%f27, [%rd14+-20];
	ld.global.f32 	%f28, [%rd29+-20];
	fma.rn.f32 	%f29, %f27, %f28, %f26;
	ld.global.f32 	%f30, [%rd14+-16];
	ld.global.f32 	%f31, [%rd29+-16];
	fma.rn.f32 	%f32, %f30, %f31, %f29;
	ld.global.f32 	%f33, [%rd14+-12];
	ld.global.f32 	%f34, [%rd29+-12];
	fma.rn.f32 	%f35, %f33, %f34, %f32;
	ld.global.f32 	%f36, [%rd14+-8];
	ld.global.f32 	%f37, [%rd29+-8];
	fma.rn.f32 	%f38, %f36, %f37, %f35;
	ld.global.f32 	%f39, [%rd14+-4];
	ld.global.f32 	%f40, [%rd29+-4];
	fma.rn.f32 	%f41, %f39, %f40, %f38;
	ld.global.f32 	%f42, [%rd14];
	ld.global.f32 	%f43, [%rd29];
	fma.rn.f32 	%f44, %f42, %f43, %f41;
	ld.global.f32 	%f45, [%rd14+4];
	ld.global.f32 	%f46, [%rd29+4];
	fma.rn.f32 	%f47, %f45, %f46, %f44;
	ld.global.f32 	%f48, [%rd14+8];
	ld.global.f32 	%f49, [%rd29+8];
	fma.rn.f32 	%f50, %f48, %f49, %f47;
	ld.global.f32 	%f51, [%rd14+12];
	ld.global.f32 	%f52, [%rd29+12];
	fma.rn.f32 	%f53, %f51, %f52, %f50;
	ld.global.f32 	%f54, [%rd14+16];
	ld.global.f32 	%f55, [%rd29+16];
	fma.rn.f32 	%f56, %f54, %f55, %f53;
	ld.global.f32 	%f57, [%rd14+20];
	ld.global.f32 	%f58, [%rd29+20];
	fma.rn.f32 	%f59, %f57, %f58, %f56;
	ld.global.f32 	%f60, [%rd14+24];
	ld.global.f32 	%f61, [%rd29+24];
	fma.rn.f32 	%f62, %f60, %f61, %f59;
	ld.global.f32 	%f63, [%rd14+28];
	ld.global.f32 	%f64, [%rd29+28];
	fma.rn.f32 	%f111, %f63, %f64, %f62;
	add.s32 	%r31, %r31, 16;
	add.s32 	%r30, %r30, 16;
	add.s64 	%rd29, %rd29, 64;
	setp.ne.s32 	%p4, %r31, 0;
	@%p4 bra 	$L__BB0_4;
$L__BB0_5:
	setp.eq.s32 	%p5, %r3, 0;
	@%p5 bra 	$L__BB0_14;
	and.b32  	%r11, %r23, 7;
	setp.lt.u32 	%p6, %r3, 8;
	@%p6 bra 	$L__BB0_8;
	add.s32 	%r28, %r33, %r2;
	mul.wide.s32 	%rd15, %r28, 4;
	add.s64 	%rd16, %rd2, %rd15;
	ld.global.f32 	%f66, [%rd16];
	mul.wide.u32 	%rd17, %r33, 4;
	add.s64 	%rd18, %rd1, %rd17;
	ld.global.f32 	%f67, [%rd18];
	fma.rn.f32 	%f68, %f66, %f67, %f111;
	ld.global.f32 	%f69, [%rd16+4];
	ld.global.f32 	%f70, [%rd18+4];
	fma.rn.f32 	%f71, %f69, %f70, %f68;
	ld.global.f32 	%f72, [%rd16+8];
	ld.global.f32 	%f73, [%rd18+8];
	fma.rn.f32 	%f74, %f72, %f73, %f71;
	ld.global.f32 	%f75, [%rd16+12];
	ld.global.f32 	%f76, [%rd18+12];
	fma.rn.f32 	%f77, %f75, %f76, %f74;
	ld.global.f32 	%f78, [%rd16+16];
	ld.global.f32 	%f79, [%rd18+16];
	fma.rn.f32 	%f80, %f78, %f79, %f77;
	ld.global.f32 	%f81, [%rd16+20];
	ld.global.f32 	%f82, [%rd18+20];
	fma.rn.f32 	%f83, %f81, %f82, %f80;
	ld.global.f32 	%f84, [%rd16+24];
	ld.global.f32 	%f85, [%rd18+24];
	fma.rn.f32 	%f86, %f84, %f85, %f83;
	ld.global.f32 	%f87, [%rd16+28];
	ld.global.f32 	%f88, [%rd18+28];
	fma.rn.f32 	%f111, %f87, %f88, %f86;
	add.s32 	%r33, %r33, 8;
$L__BB0_8:
	setp.eq.s32 	%p7, %r11, 0;
	@%p7 bra 	$L__BB0_14;
	and.b32  	%r14, %r23, 3;
	setp.lt.u32 	%p8, %r11, 4;
	@%p8 bra 	$L__BB0_11;
	add.s32 	%r29, %r33, %r2;
	mul.wide.s32 	%rd19, %r29, 4;
	add.s64 	%rd20, %rd2, %rd19;
	ld.global.f32 	%f90, [%rd20];
	mul.wide.u32 	%rd21, %r33, 4;
	add.s64 	%rd22, %rd1, %rd21;
	ld.global.f32 	%f91, [%rd22];
	fma.rn.f32 	%f92, %f90, %f91, %f111;
	ld.global.f32 	%f93, [%rd20+4];
	ld.global.f32 	%f94, [%rd22+4];
	fma.rn.f32 	%f95, %f93, %f94, %f92;
	ld.global.f32 	%f96, [%rd20+8];
	ld.global.f32 	%f97, [%rd22+8];
	fma.rn.f32 	%f98, %f96, %f97, %f95;
	ld.global.f32 	%f99, [%rd20+12];
	ld.global.f32 	%f100, [%rd22+12];
	fma.rn.f32 	%f111, %f99, %f100, %f98;
	add.s32 	%r33, %r33, 4;
$L__BB0_11:
	setp.eq.s32 	%p9, %r14, 0;
	@%p9 bra 	$L__BB0_14;
	mul.wide.u32 	%rd23, %r33, 4;
	add.s64 	%rd30, %rd1, %rd23;
	add.s32 	%r36, %r33, %r2;
	neg.s32 	%r35, %r14;
$L__BB0_13:
	.pragma "nounroll";
	mul.wide.s32 	%rd24, %r36, 4;
	add.s64 	%rd25, %rd2, %rd24;
	ld.global.f32 	%f101, [%rd25];
	ld.global.f32 	%f102, [%rd30];
	fma.rn.f32 	%f111, %f101, %f102, %f111;
	add.s64 	%rd30, %rd30, 4;
	add.s32 	%r36, %r36, 1;
	add.s32 	%r35, %r35, 1;
	setp.ne.s32 	%p10, %r35, 0;
	@%p10 bra 	$L__BB0_13;
$L__BB0_14:
	cvta.to.global.u64 	%rd26, %rd10;
	mul.wide.s32 	%rd27, %r1, 4;
	add.s64 	%rd28, %rd26, %rd27;
	st.global.f32 	[%rd28], %f111;
$L__BB0_15:
	ret;

}


// ===== COMPILED SASS (sm_100) =====

	.target	sm_100

	.elftype	@"ET_EXEC"


//--------------------- .note.nv.tkinfo           --------------------------
	.section	.note.nv.tkinfo,"",@"SHT_NOTE"
	.sectionflags	@"SHF_NOTE_NV_TKINFO"
	.tkinfo
        /*0018*/ 	.word	0x00000002
        /*0030*/ 	.string	""
        /*0030*/ 	.string	"ptxas"
        /*0030*/ 	.string	"Cuda compilation tools, release 13.0, V13.0.88"
        /*0030*/ 	.string	"Build cuda_13.0.r13.0/compiler.36424714_0"
        /*0030*/ 	.string	"-arch sm_100 -m 64 "



//--------------------- .note.nv.cuinfo           --------------------------
	.section	.note.nv.cuinfo,"",@"SHT_NOTE"
	.sectionflags	@"SHF_NOTE_NV_CUINFO"
        /*0018*/ 	.short	0x0002
        /*001a*/ 	.short	0x0064
        /*001c*/ 	.short	0x0082
	.zero		2


//--------------------- .nv.info                  --------------------------
	.section	.nv.info,"",@"SHT_CUDA_INFO"
	.align	4


	//----- nvinfo : EIATTR_REGCOUNT
	.align		4
        /*0000*/ 	.byte	0x04, 0x2f
        /*0002*/ 	.short	(.L_1 - .L_0)
	.align		4
.L_0:
        /*0004*/ 	.word	index@(_Z12matVecKernelPfS_S_i)
        /*0008*/ 	.word	0x0000001e


	//----- nvinfo : EIATTR_FRAME_SIZE
	.align		4
.L_1:
        /*000c*/ 	.byte	0x04, 0x11
        /*000e*/ 	.short	(.L_3 - .L_2)
	.align		4
.L_2:
        /*0010*/ 	.word	index@(_Z12matVecKernelPfS_S_i)
        /*0014*/ 	.word	0x00000000


	//----- nvinfo : EIATTR_MIN_STACK_SIZE
	.align		4
.L_3:
        /*0018*/ 	.byte	0x04, 0x12
        /*001a*/ 	.short	(.L_5 - .L_4)
	.align		4
.L_4:
        /*001c*/ 	.word	index@(_Z12matVecKernelPfS_S_i)
        /*0020*/ 	.word	0x00000000
.L_5:


//--------------------- .nv.compat                --------------------------
	.section	.nv.compat,"",@"SHT_CUDA_COMPAT_INFO"
	.align	4
        /*0000*/ 	.byte	0x02, 0x09, 0x00, 0x00, 0x02, 0x02, 0x01, 0x00, 0x02, 0x05, 0x05, 0x00, 0x03, 0x07, 0x01, 0x01
        /*0010*/ 	.byte	0x02, 0x03, 0x00, 0x00, 0x02, 0x06, 0x01, 0x00, 0x04, 0x0b, 0x08, 0x00, 0x09, 0x00, 0x00, 0x00
        /*0020*/ 	.byte	0x00, 0x00, 0x00, 0x00


//--------------------- .nv.info._Z12matVecKernelPfS_S_i --------------------------
	.section	.nv.info._Z12matVecKernelPfS_S_i,"",@"SHT_CUDA_INFO"
	.sectionflags	@""
	.align	4


	//----- nvinfo : EIATTR_CUDA_API_VERSION
	.align		4
        /*0000*/ 	.byte	0x04, 0x37
        /*0002*/ 	.short	(.L_7 - .L_6)
.L_6:
        /*0004*/ 	.word	0x00000082


	//----- nvinfo : EIATTR_KPARAM_INFO
	.align		4
.L_7:
        /*0008*/ 	.byte	0x04, 0x17
        /*000a*/ 	.short	(.L_9 - .L_8)
.L_8:
        /*000c*/ 	.word	0x00000000
        /*0010*/ 	.short	0x0003
        /*0012*/ 	.short	0x0018
        /*0014*/ 	.byte	0x00, 0xf0, 0x11, 0x00


	//----- nvinfo : EIATTR_KPARAM_INFO
	.align		4
.L_9:
        /*0018*/ 	.byte	0x04, 0x17
        /*001a*/ 	.short	(.L_11 - .L_10)
.L_10:
        /*001c*/ 	.word	0x00000000
        /*0020*/ 	.short	0x0002
        /*0022*/ 	.short	0x0010
        /*0024*/ 	.byte	0x00, 0xf5, 0x21, 0x00


	//----- nvinfo : EIATTR_KPARAM_INFO
	.align		4
.L_11:
        /*0028*/ 	.byte	0x04, 0x17
        /*002a*/ 	.short	(.L_13 - .L_12)
.L_12:
        /*002c*/ 	.word	0x00000000
        /*0030*/ 	.short	0x0001
        /*0032*/ 	.short	0x0008
        /*0034*/ 	.byte	0x00, 0xf5, 0x21, 0x00


	//----- nvinfo : EIATTR_KPARAM_INFO
	.align		4
.L_13:
        /*0038*/ 	.byte	0x04, 0x17
        /*003a*/ 	.short	(.L_15 - .L_14)
.L_14:
        /*003c*/ 	.word	0x00000000
        /*0040*/ 	.short	0x0000
        /*0042*/ 	.short	0x0000
        /*0044*/ 	.byte	0x00, 0xf5, 0x21, 0x00


	//----- nvinfo : EIATTR_SPARSE_MMA_MASK
	.align		4
.L_15:
        /*0048*/ 	.byte	0x03, 0x50
        /*004a*/ 	.short	0x0000


	//----- nvinfo : EIATTR_MAXREG_COUNT
	.align		4
        /*004c*/ 	.byte	0x03, 0x1b
        /*004e*/ 	.short	0x00ff


	//----- nvinfo : EIATTR_MERCURY_ISA_VERSION
	.align		4
        /*0050*/ 	.byte	0x03, 0x5f
        /*0052*/ 	.short	0x0101


	//----- nvinfo : EIATTR_VRC_CTA_INIT_COUNT
	.align		4
        /*0054*/ 	.byte	0x02, 0x4a
	.zero		1
	.zero		1


	//----- nvinfo : EIATTR_EXIT_INSTR_OFFSETS
	.align		4
        /*0058*/ 	.byte	0x04, 0x1c
        /*005a*/ 	.short	(.L_17 - .L_16)


	//   ....[0]....
.L_16:
        /*005c*/ 	.word	0x00000070


	//   ....[1]....
        /*0060*/ 	.word	0x00000a90


	//----- nvinfo : EIATTR_CBANK_PARAM_SIZE
	.align		4
.L_17:
        /*0064*/ 	.byte	0x03, 0x19
        /*0066*/ 	.short	0x001c


	//----- nvinfo : EIATTR_PARAM_CBANK
	.align		4
        /*0068*/ 	.byte	0x04, 0x0a
        /*006a*/ 	.short	(.L_19 - .L_18)
	.align		4
.L_18:
        /*006c*/ 	.word	index@(.nv.constant0._Z12matVecKernelPfS_S_i)
        /*0070*/ 	.short	0x0380
        /*0072*/ 	.short	0x001c


	//----- nvinfo : EIATTR_SW_WAR
	.align		4
.L_19:
        /*0074*/ 	.byte	0x04, 0x36
        /*0076*/ 	.short	(.L_21 - .L_20)
.L_20:
        /*0078*/ 	.word	0x00000008
.L_21:


//--------------------- .nv.callgraph             --------------------------
	.section	.nv.callgraph,"",@"SHT_CUDA_CALLGRAPH"
	.align	4
	.sectionentsize	8
	.align		4
        /*0000*/ 	.word	0x00000000
	.align		4
        /*0004*/ 	.word	0xffffffff
	.align		4
        /*0008*/ 	.word	0x00000000
	.align		4
        /*000c*/ 	.word	0xfffffffe
	.align		4
        /*0010*/ 	.word	0x00000000
	.align		4
        /*0014*/ 	.word	0xfffffffd
	.align		4
        /*0018*/ 	.word	0x00000000
	.align		4
        /*001c*/ 	.word	0xfffffffc


//--------------------- .text._Z12matVecKernelPfS_S_i --------------------------
	.section	.text._Z12matVecKernelPfS_S_i,"ax",@progbits
	.align	128
        .global         _Z12matVecKernelPfS_S_i
        .type           _Z12matVecKernelPfS_S_i,@function
        .size           _Z12matVecKernelPfS_S_i,(.L_x_7 - _Z12matVecKernelPfS_S_i)
        .other          _Z12matVecKernelPfS_S_i,@"STO_CUDA_ENTRY STV_DEFAULT"
_Z12matVecKernelPfS_S_i:
.text._Z12matVecKernelPfS_S_i:
[----:B------:R-:W-:Y:S01]  /*0000*/  LDC R1, c[0x0][0x37c] ;  /* 0x0000df00ff017b82 */ /* 0x000fe20000000800 */
[----:B------:R-:W0:Y:S01]  /*0010*/  S2R R0, SR_CTAID.X ;  /* 0x0000000000007919 */ /* 0x000e220000002500 */
[----:B------:R-:W0:Y:S01]  /*0020*/  LDCU UR4, c[0x0][0x360] ;  /* 0x00006c00ff0477ac */ /* 0x000e220008000800 */
[----:B------:R-:W0:Y:S01]  /*0030*/  S2R R3, SR_TID.X ;  /* 0x0000000000037919 */ /* 0x000e220000002100 */
[----:B------:R-:W1:Y:S01]  /*0040*/  LDCU UR11, c[0x0][0x398] ;  /* 0x00007300ff0b77ac */ /* 0x000e620008000800 */
[----:B0-----:R-:W-:-:S05]  /*0050*/  IMAD R0, R0, UR4, R3 ;  /* 0x0000000400007c24 */ /* 0x001fca000f8e0203 */
[----:B-1----:R-:W-:-:S13]  /*0060*/  ISETP.GE.AND P0, PT, R0, UR11, PT ;  /* 0x0000000b00007c0c */ /* 0x002fda000bf06270 */
[----:B------:R-:W-:Y:S05]  /*0070*/  @P0 EXIT ;  /* 0x000000000000094d */ /* 0x000fea0003800000 */
[----:B------:R-:W-:Y:S01]  /*0080*/  UISETP.GE.AND UP0, UPT, UR11, 0x1, UPT ;  /* 0x000000010b00788c */ /* 0x000fe2000bf06270 */
[----:B------:R-:W-:Y:S01]  /*0090*/  HFMA2 R15, -RZ, RZ, 0, 0 ;  /* 0x00000000ff0f7431 */ /* 0x000fe200000001ff */
[----:B------:R-:W0:Y:S07]  /*00a0*/  LDCU.64 UR12, c[0x0][0x358] ;  /* 0x00006b00ff0c77ac */ /* 0x000e2e0008000a00 */
[----:B------:R-:W-:Y:S05]  /*00b0*/  BRA.U !UP0, `(.L_x_0) ;  /* 0x0000000908687547 */ /* 0x000fea000b800000 */
[----:B------:R-:W-:Y:S02]  /*00c0*/  UISETP.GE.U32.AND UP1, UPT, UR11, 0x10, UPT ;  /* 0x000000100b00788c */ /* 0x000fe4000bf26070 */
[----:B------:R-:W-:Y:S01]  /*00d0*/  IMAD R7, R0, UR11, RZ ;  /* 0x0000000b00077c24 */ /* 0x000fe2000f8e02ff */
[----:B------:R-:W-:Y:S01]  /*00e0*/  ULOP3.LUT UR8, UR11, 0xf, URZ, 0xc0, !UPT ;  /* 0x0000000f0b087892 */ /* 0x000fe2000f8ec0ff */
[----:B------:R-:W-:Y:S02]  /*00f0*/  MOV R15, RZ ;  /* 0x000000ff000f7202 */ /* 0x000fe40000000f00 */
[----:B------:R-:W-:Y:S01]  /*0100*/  MOV R8, RZ ;  /* 0x000000ff00087202 */ /* 0x000fe20000000f00 */
[----:B------:R-:W-:Y:S02]  /*0110*/  UISETP.NE.AND UP0, UPT, UR8, URZ, UPT ;  /* 0x000000ff0800728c */ /* 0x000fe4000bf05270 */
[----:B------:R-:W-:Y:S09]  /*0120*/  BRA.U !UP1, `(.L_x_1) ;  /* 0x0000000509187547 */ /* 0x000ff2000b800000 */
[----:B------:R-:W1:Y:S01]  /*0130*/  LDCU.64 UR4, c[0x0][0x388] ;  /* 0x00007100ff0477ac */ /* 0x000e620008000a00 */
[----:B------:R-:W-:Y:S02]  /*0140*/  MOV R15, RZ ;  /* 0x000000ff000f7202 */ /* 0x000fe40000000f00 */
[----:B------:R-:W-:Y:S01]  /*0150*/  MOV R6, R7 ;  /* 0x0000000700067202 */ /* 0x000fe20000000f00 */
[----:B------:R-:W2:Y:S01]  /*0160*/  LDCU.64 UR6, c[0x0][0x390] ;  /* 0x00007200ff0677ac */ /* 0x000ea20008000a00 */
[----:B------:R-:W-:-:S04]  /*0170*/  ULOP3.LUT UR9, UR11, 0x7ffffff0, URZ, 0xc0, !UPT ;  /* 0x7ffffff00b097892 */ /* 0x000fc8000f8ec0ff */
[----:B------:R-:W-:Y:S02]  /*0180*/  UIADD3 UR10, UPT, UPT, -UR9, URZ, URZ ;  /* 0x000000ff090a7290 */ /* 0x000fe4000fffe1ff */
[----:B------:R-:W-:Y:S01]  /*0190*/  MOV R8, UR9 ;  /* 0x0000000900087c02 */ /* 0x000fe20008000f00 */
[----:B-1----:R-:W-:-:S04]  /*01a0*/  UIADD3 UR4, UP2, UPT, UR4, 0x20, URZ ;  /* 0x0000002004047890 */ /* 0x002fc8000ff5e0ff */
[----:B------:R-:W-:Y:S02]  /*01b0*/  UIADD3.X UR5, UPT, UPT, URZ, UR5, URZ, UP2, !UPT ;  /* 0x00000005ff057290 */ /* 0x000fe400097fe4ff */
[----:B--2---:R-:W-:Y:S01]  /*01c0*/  UIADD3 UR6, UP1, UPT, UR6, 0x20, URZ ;  /* 0x0000002006067890 */ /* 0x004fe2000ff3e0ff */
[----:B------:R-:W-:-:S03]  /*01d0*/  MOV R2, UR4 ;  /* 0x0000000400027c02 */ /* 0x000fc60008000f00 */
[----:B------:R-:W-:Y:S01]  /*01e0*/  MOV R3, UR5 ;  /* 0x0000000500037c02 */ /* 0x000fe20008000f00 */
[----:B------:R-:W-:-:S12]  /*01f0*/  UIADD3.X UR7, UPT, UPT, URZ, UR7, URZ, UP1, !UPT ;  /* 0x00000007ff077290 */ /* 0x000fd80008ffe4ff */
.L_x_2:
[----:B------:R-:W-:Y:S01]  /*0200*/  MOV R4, UR6 ;  /* 0x0000000600047c02 */ /* 0x000fe20008000f00 */
[----:B0-----:R-:W2:Y:S01]  /*0210*/  LDG.E R17, desc[UR12][R2.64+-0x20] ;  /* 0xffffe00c02117981 */ /* 0x001ea2000c1e1900 */
[----:B------:R-:W-:-:S03]  /*0220*/  MOV R5, UR7 ;  /* 0x0000000700057c02 */ /* 0x000fc60008000f00 */
[----:B------:R-:W3:Y:S01]  /*0230*/  LDG.E R25, desc[UR12][R2.64+-0x1c] ;  /* 0xffffe40c02197981 */ /* 0x000ee2000c1e1900 */
[----:B------:R-:W-:-:S03]  /*0240*/  IMAD.WIDE R4, R6, 0x4, R4 ;  /* 0x0000000406047825 */ /* 0x000fc600078e0204 */
[----:B------:R-:W4:Y:S04]  /*0250*/  LDG.E R19, desc[UR12][R2.64+-0x18] ;  /* 0xffffe80c02137981 */ /* 0x000f28000c1e1900 */
[----:B------:R-:W2:Y:S04]  /*0260*/  LDG.E R16, desc[UR12][R4.64+-0x20] ;  /* 0xffffe00c04107981 */ /* 0x000ea8000c1e1900 */
[----:B------:R-:W3:Y:S04]  /*0270*/  LDG.E R18, desc[UR12][R4.64+-0x1c] ;  /* 0xffffe40c04127981 */ /* 0x000ee8000c1e1900 */
[----:B------:R-:W4:Y:S04]  /*0280*/  LDG.E R20, desc[UR12][R4.64+-0x18] ;  /* 0xffffe80c04147981 */ /* 0x000f28000c1e1900 */
[----:B------:R-:W5:Y:S04]  /*0290*/  LDG.E R22, desc[UR12][R2.64+-0x14] ;  /* 0xffffec0c02167981 */ /* 0x000f68000c1e1900 */
        /* <DEDUP_REMOVED lines=8> */
[----:B------:R-:W5:Y:S01]  /*0320*/  LDG.E R14, desc[UR12][R4.64+-0x4] ;  /* 0xfffffc0c040e7981 */ /* 0x000f62000c1e1900 */
[----:B--2---:R-:W-:-:S03]  /*0330*/  FFMA R17, R16, R17, R15 ;  /* 0x0000001110117223 */ /* 0x004fc6000000000f */
[----:B------:R-:W2:Y:S04]  /*0340*/  LDG.E R15, desc[UR12][R2.64] ;  /* 0x0000000c020f7981 */ /* 0x000ea8000c1e1900 */
[----:B------:R-:W2:Y:S01]  /*0350*/  LDG.E R16, desc[UR12][R4.64] ;  /* 0x0000000c04107981 */ /* 0x000ea2000c1e1900 */
[----:B---3--:R-:W-:-:S03]  /*0360*/  FFMA R25, R18, R25, R17 ;  /* 0x0000001912197223 */ /* 0x008fc60000000011 */
[----:B------:R-:W3:Y:S01]  /*0370*/  LDG.E R17, desc[UR12][R2.64+0x4] ;  /* 0x0000040c02117981 */ /* 0x000ee2000c1e1900 */
[----:B----4-:R-:W-:-:S03]  /*0380*/  FFMA R26, R20, R19, R25 ;  /* 0x00000013141a7223 */ /* 0x010fc60000000019 */
[----:B------:R-:W3:Y:S04]  /*0390*/  LDG.E R18, desc[UR12][R4.64+0x4] ;  /* 0x0000040c04127981 */ /* 0x000ee8000c1e1900 */
[----:B------:R-:W4:Y:S01]  /*03a0*/  LDG.E R20, desc[UR12][R2.64+0x8] ;  /* 0x0000080c02147981 */ /* 0x000f22000c1e1900 */
[----:B-----5:R-:W-:-:S03]  /*03b0*/  FFMA R25, R21, R22, R26 ;  /* 0x0000001615197223 */ /* 0x020fc6000000001a */
[----:B------:R-:W4:Y:S04]  /*03c0*/  LDG.E R19, desc[UR12][R4.64+0x8] ;  /* 0x0000080c04137981 */ /* 0x000f28000c1e1900 */
[----:B------:R-:W5:Y:S01]  /*03d0*/  LDG.E R22, desc[UR12][R2.64+0xc] ;  /* 0x00000c0c02167981 */ /* 0x000f62000c1e1900 */
[----:B------:R-:W-:-:S03]  /*03e0*/  FFMA R25, R24, R23, R25 ;  /* 0x0000001718197223 */ /* 0x000fc60000000019 */
[----:B------:R-:W5:Y:S04]  /*03f0*/  LDG.E R21, desc[UR12][R4.64+0xc] ;  /* 0x00000c0c04157981 */ /* 0x000f68000c1e1900 */
[----:B------:R-:W5:Y:S01]  /*0400*/  LDG.E R24, desc[UR12][R2.64+0x10] ;  /* 0x0000100c02187981 */ /* 0x000f62000c1e1900 */
[----:B------:R-:W-:-:S03]  /*0410*/  FFMA R25, R10, R9, R25 ;  /* 0x000000090a197223 */ /* 0x000fc60000000019 */
[----:B------:R-:W5:Y:S04]  /*0420*/  LDG.E R23, desc[UR12][R4.64+0x10] ;  /* 0x0000100c04177981 */ /* 0x000f68000c1e1900 */
[----:B------:R-:W5:Y:S01]  /*0430*/  LDG.E R10, desc[UR12][R2.64+0x14] ;  /* 0x0000140c020a7981 */ /* 0x000f62000c1e1900 */
[----:B------:R-:W-:-:S03]  /*0440*/  FFMA R27, R12, R11, R25 ;  /* 0x0000000b0c1b7223 */ /* 0x000fc60000000019 */
[----:B------:R-:W5:Y:S04]  /*0450*/  LDG.E R9, desc[UR12][R4.64+0x14] ;  /* 0x0000140c04097981 */ /* 0x000f68000c1e1900 */
[----:B------:R-:W5:Y:S04]  /*0460*/  LDG.E R11, desc[UR12][R2.64+0x18] ;  /* 0x0000180c020b7981 */ /* 0x000f68000c1e1900 */
[----:B------:R-:W5:Y:S04]  /*0470*/  LDG.E R12, desc[UR12][R4.64+0x18] ;  /* 0x0000180c040c7981 */ /* 0x000f68000c1e1900 */
[----:B------:R-:W5:Y:S04]  /*0480*/  LDG.E R25, desc[UR12][R4.64+0x1c] ;  /* 0x00001c0c04197981 */ /* 0x000f68000c1e1900 */
[----:B------:R0:W5:Y:S01]  /*0490*/  LDG.E R26, desc[UR12][R2.64+0x1c] ;  /* 0x00001c0c021a7981 */ /* 0x000162000c1e1900 */
[----:B------:R-:W-:Y:S01]  /*04a0*/  FFMA R13, R14, R13, R27 ;  /* 0x0000000d0e0d7223 */ /* 0x000fe2000000001b */
[----:B------:R-:W-:-:S04]  /*04b0*/  UIADD3 UR10, UPT, UPT, UR10, 0x10, URZ ;  /* 0x000000100a0a7890 */ /* 0x000fc8000fffe0ff */
[----:B------:R-:W-:Y:S01]  /*04c0*/  UISETP.NE.AND UP1, UPT, UR10, URZ, UPT ;  /* 0x000000ff0a00728c */ /* 0x000fe2000bf25270 */
[----:B0-----:R-:W-:Y:S02]  /*04d0*/  IADD3 R2, P0, PT, R2, 0x40, RZ ;  /* 0x0000004002027810 */ /* 0x001fe40007f1e0ff */
[----:B------:R-:W-:Y:S02]  /*04e0*/  IADD3 R6, PT, PT, R6, 0x10, RZ ;  /* 0x0000001006067810 */ /* 0x000fe40007ffe0ff */
[----:B------:R-:W-:Y:S01]  /*04f0*/  IADD3.X R3, PT, PT, RZ, R3, RZ, P0, !PT ;  /* 0x00000003ff037210 */ /* 0x000fe200007fe4ff */
[----:B--2---:R-:W-:-:S04]  /*0500*/  FFMA R13, R16, R15, R13 ;  /* 0x0000000f100d7223 */ /* 0x004fc8000000000d */
[----:B---3--:R-:W-:-:S04]  /*0510*/  FFMA R18, R18, R17, R13 ;  /* 0x0000001112127223 */ /* 0x008fc8000000000d */
[----:B----4-:R-:W-:-:S04]  /*0520*/  FFMA R18, R19, R20, R18 ;  /* 0x0000001413127223 */ /* 0x010fc80000000012 */
[----:B-----5:R-:W-:-:S04]  /*0530*/  FFMA R18, R21, R22, R18 ;  /* 0x0000001615127223 */ /* 0x020fc80000000012 */
[----:B------:R-:W-:-:S04]  /*0540*/  FFMA R18, R23, R24, R18 ;  /* 0x0000001817127223 */ /* 0x000fc80000000012 */
[----:B------:R-:W-:-:S04]  /*0550*/  FFMA R9, R9, R10, R18 ;  /* 0x0000000a09097223 */ /* 0x000fc80000000012 */
[----:B------:R-:W-:-:S04]  /*0560*/  FFMA R12, R12, R11, R9 ;  /* 0x0000000b0c0c7223 */ /* 0x000fc80000000009 */
[----:B------:R-:W-:Y:S01]  /*0570*/  FFMA R15, R25, R26, R12 ;  /* 0x0000001a190f7223 */ /* 0x000fe2000000000c */
[----:B------:R-:W-:Y:S06]  /*0580*/  BRA.U UP1, `(.L_x_2) ;  /* 0xfffffffd011c7547 */ /* 0x000fec000b83ffff */
.L_x_1:
[----:B------:R-:W-:Y:S05]  /*0590*/  BRA.U !UP0, `(.L_x_0) ;  /* 0x0000000508307547 */ /* 0x000fea000b800000 */
[----:B------:R-:W-:Y:S02]  /*05a0*/  UISETP.GE.U32.AND UP0, UPT, UR8, 0x8, UPT ;  /* 0x000000080800788c */ /* 0x000fe4000bf06070 */
[----:B------:R-:W-:-:S04]  /*05b0*/  ULOP3.LUT UR5, UR11, 0x7, URZ, 0xc0, !UPT ;  /* 0x000000070b057892 */ /* 0x000fc8000f8ec0ff */
[----:B------:R-:W-:-:S03]  /*05c0*/  UISETP.NE.AND UP1, UPT, UR5, URZ, UPT ;  /* 0x000000ff0500728c */ /* 0x000fc6000bf25270 */
[----:B------:R-:W-:Y:S08]  /*05d0*/  BRA.U !UP0, `(.L_x_3) ;  /* 0x0000000108787547 */ /* 0x000ff0000b800000 */
[----:B------:R-:W1:Y:S01]  /*05e0*/  LDC.64 R2, c[0x0][0x390] ;  /* 0x0000e400ff027b82 */ /* 0x000e620000000a00 */
[----:B------:R-:W-:-:S07]  /*05f0*/  IADD3 R9, PT, PT, R7, R8, RZ ;  /* 0x0000000807097210 */ /* 0x000fce0007ffe0ff */
[----:B------:R-:W2:Y:S01]  /*0600*/  LDC.64 R4, c[0x0][0x388] ;  /* 0x0000e200ff047b82 */ /* 0x000ea20000000a00 */
[----:B-1----:R-:W-:-:S05]  /*0610*/  IMAD.WIDE R2, R9, 0x4, R2 ;  /* 0x0000000409027825 */ /* 0x002fca00078e0202 */
[----:B0-----:R-:W3:Y:S01]  /*0620*/  LDG.E R10, desc[UR12][R2.64] ;  /* 0x0000000c020a7981 */ /* 0x001ee2000c1e1900 */
[----:B--2---:R-:W-:-:S03]  /*0630*/  IMAD.WIDE.U32 R4, R8, 0x4, R4 ;  /* 0x0000000408047825 */ /* 0x004fc600078e0004 */
[----:B------:R-:W2:Y:S04]  /*0640*/  LDG.E R13, desc[UR12][R2.64+0x4] ;  /* 0x0000040c020d7981 */ /* 0x000ea8000c1e1900 */
[----:B------:R-:W3:Y:S04]  /*0650*/  LDG.E R11, desc[UR12][R4.64] ;  /* 0x0000000c040b7981 */ /* 0x000ee8000c1e1900 */
[----:B------:R-:W2:Y:S04]  /*0660*/  LDG.E R12, desc[UR12][R4.64+0x4] ;  /* 0x0000040c040c7981 */ /* 0x000ea8000c1e1900 */
[----:B------:R-:W4:Y:S04]  /*0670*/  LDG.E R17, desc[UR12][R2.64+0x8] ;  /* 0x0000080c02117981 */ /* 0x000f28000c1e1900 */
        /* <DEDUP_REMOVED lines=11> */
[----:B------:R-:W-:Y:S01]  /*0730*/  IADD3 R8, PT, PT, R8, 0x8, RZ ;  /* 0x0000000808087810 */ /* 0x000fe20007ffe0ff */
[----:B---3--:R-:W-:-:S04]  /*0740*/  FFMA R10, R10, R11, R15 ;  /* 0x0000000b0a0a7223 */ /* 0x008fc8000000000f */
[----:B--2---:R-:W-:-:S04]  /*0750*/  FFMA R10, R13, R12, R10 ;  /* 0x0000000c0d0a7223 */ /* 0x004fc8000000000a */
[----:B----4-:R-:W-:-:S04]  /*0760*/  FFMA R10, R17, R14, R10 ;  /* 0x0000000e110a7223 */ /* 0x010fc8000000000a */
[----:B-----5:R-:W-:-:S04]  /*0770*/  FFMA R10, R19, R16, R10 ;  /* 0x00000010130a7223 */ /* 0x020fc8000000000a */
[----:B------:R-:W-:-:S04]  /*0780*/  FFMA R10, R21, R18, R10 ;  /* 0x00000012150a7223 */ /* 0x000fc8000000000a */
[----:B------:R-:W-:-:S04]  /*0790*/  FFMA R23, R23, R20, R10 ;  /* 0x0000001417177223 */ /* 0x000fc8000000000a */
[----:B------:R-:W-:-:S04]  /*07a0*/  FFMA R6, R6, R9, R23 ;  /* 0x0000000906067223 */ /* 0x000fc80000000017 */
[----:B------:R-:W-:-:S07]  /*07b0*/  FFMA R15, R25, R22, R6 ;  /* 0x00000016190f7223 */ /* 0x000fce0000000006 */
.L_x_3:
        /* <DEDUP_REMOVED lines=17> */
[----:B------:R-:W5:Y:S01]  /*08d0*/  LDG.E R14, desc[UR12][R4.64+0xc] ;  /* 0x00000c0c040e7981 */ /* 0x000f62000c1e1900 */
[----:B------:R-:W-:Y:S01]  /*08e0*/  IADD3 R8, PT, PT, R8, 0x4, RZ ;  /* 0x0000000408087810 */ /* 0x000fe20007ffe0ff */
[----:B---3--:R-:W-:-:S04]  /*08f0*/  FFMA R6, R6, R9, R15 ;  /* 0x0000000906067223 */ /* 0x008fc8000000000f */
[----:B--2---:R-:W-:-:S04]  /*0900*/  FFMA R6, R11, R10, R6 ;  /* 0x0000000a0b067223 */ /* 0x004fc80000000006 */
[----:B----4-:R-:W-:-:S04]  /*0910*/  FFMA R6, R13, R12, R6 ;  /* 0x0000000c0d067223 */ /* 0x010fc80000000006 */
[----:B-----5:R-:W-:-:S07]  /*0920*/  FFMA R15, R17, R14, R6 ;  /* 0x0000000e110f7223 */ /* 0x020fce0000000006 */
.L_x_4:
[----:B------:R-:W-:Y:S05]  /*0930*/  BRA.U !UP1, `(.L_x_0) ;  /* 0x0000000109487547 */ /* 0x000fea000b800000 */
[----:B------:R-:W1:Y:S01]  /*0940*/  LDC.64 R2, c[0x0][0x388] ;  /* 0x0000e200ff027b82 */ /* 0x000e620000000a00 */
[----:B------:R-:W-:Y:S01]  /*0950*/  IADD3 R7, PT, PT, R7, R8, RZ ;  /* 0x0000000807077210 */ /* 0x000fe20007ffe0ff */
[----:B------:R-:W-:-:S06]  /*0960*/  UIADD3 UR4, UPT, UPT, -UR4, URZ, URZ ;  /* 0x000000ff04047290 */ /* 0x000fcc000fffe1ff */
[----:B------:R-:W2:Y:S01]  /*0970*/  LDC.64 R10, c[0x0][0x390] ;  /* 0x0000e400ff0a7b82 */ /* 0x000ea20000000a00 */
[----:B-1----:R-:W-:-:S03]  /*0980*/  IMAD.WIDE.U32 R2, R8, 0x4, R2 ;  /* 0x0000000408027825 */ /* 0x002fc600078e0002 */
[----:B------:R-:W-:Y:S02]  /*0990*/  MOV R6, R2 ;  /* 0x0000000200067202 */ /* 0x000fe40000000f00 */
[----:B------:R-:W-:-:S07]  /*09a0*/  MOV R5, R3 ;  /* 0x0000000300057202 */ /* 0x000fce0000000f00 */
.L_x_5:
[----:B--2---:R-:W-:Y:S01]  /*09b0*/  IMAD.WIDE R2, R7, 0x4, R10 ;  /* 0x0000000407027825 */ /* 0x004fe200078e020a */
[----:B------:R-:W-:-:S05]  /*09c0*/  MOV R4, R6 ;  /* 0x0000000600047202 */ /* 0x000fca0000000f00 */
[----:B0-----:R-:W2:Y:S04]  /*09d0*/  LDG.E R2, desc[UR12][R2.64] ;  /* 0x0000000c02027981 */ /* 0x001ea8000c1e1900 */
[----:B------:R0:W2:Y:S01]  /*09e0*/  LDG.E R4, desc[UR12][R4.64] ;  /* 0x0000000c04047981 */ /* 0x0000a2000c1e1900 */
[----:B------:R-:W-:Y:S01]  /*09f0*/  UIADD3 UR4, UPT, UPT, UR4, 0x1, URZ ;  /* 0x0000000104047890 */ /* 0x000fe2000fffe0ff */
[----:B------:R-:W-:Y:S02]  /*0a00*/  IADD3 R6, P0, PT, R6, 0x4, RZ ;  /* 0x0000000406067810 */ /* 0x000fe40007f1e0ff */
[----:B------:R-:W-:Y:S01]  /*0a10*/  IADD3 R7, PT, PT, R7, 0x1, RZ ;  /* 0x0000000107077810 */ /* 0x000fe20007ffe0ff */
[----:B------:R-:W-:Y:S01]  /*0a20*/  UISETP.NE.AND UP0, UPT, UR4, URZ, UPT ;  /* 0x000000ff0400728c */ /* 0x000fe2000bf05270 */
[----:B0-----:R-:W-:Y:S01]  /*0a30*/  IADD3.X R5, PT, PT, RZ, R5, RZ, P0, !PT ;  /* 0x00000005ff057210 */ /* 0x001fe200007fe4ff */
[----:B--2---:R-:W-:-:S07]  /*0a40*/  FFMA R15, R2, R4, R15 ;  /* 0x00000004020f7223 */ /* 0x004fce000000000f */
[----:B------:R-:W-:Y:S05]  /*0a50*/  BRA.U UP0, `(.L_x_5) ;  /* 0xfffffffd00d47547 */ /* 0x000fea000b83ffff */
.L_x_0:
[----:B------:R-:W1:Y:S02]  /*0a60*/  LDC.64 R2, c[0x0][0x380] ;  /* 0x0000e000ff027b82 */ /* 0x000e640000000a00 */
[----:B-1----:R-:W-:-:S05]  /*0a70*/  IMAD.WIDE R2, R0, 0x4, R2 ;  /* 0x0000000400027825 */ /* 0x002fca00078e0202 */
[----:B0-----:R-:W-:Y:S01]  /*0a80*/  STG.E desc[UR12][R2.64], R15 ;  /* 0x0000000f02007986 */ /* 0x001fe2000c10190c */
[----:B------:R-:W-:Y:S05]  /*0a90*/  EXIT ;  /* 0x000000000000794d */ /* 0x000fea0003800000 */
.L_x_6:
[----:B------:R-:W-:-:S00]  /*0aa0*/  BRA `(.L_x_6) ;  /* 0xfffffffc00fc7947 */ /* 0x000fc0000383ffff */
[----:B------:R-:W-:-:S00]  /*0ab0*/  NOP ;  /* 0x0000000000007918 */ /* 0x000fc00000000000 */
        /* <DEDUP_REMOVED lines=12> */
.L_x_7:


//--------------------- .nv.shared.reserved.0     --------------------------
	.section	.nv.shared.reserved.0,"aw",@nobits
	.weak		__nv_reservedSMEM_offset_0_alias
	.size		__nv_reservedSMEM_offset_0_alias, 0, 64
	.other		__nv_reservedSMEM_offset_0_alias,@"STO_CUDA_RESERVED_SHARED STV_DEFAULT"
__nv_reservedSMEM_offset_0_alias:
	.zero		0
	.zero		64


//--------------------- .nv.constant0._Z12matVecKernelPfS_S_i --------------------------
	.section	.nv.constant0._Z12matVecKernelPfS_S_i,"a",@progbits
	.sectionflags	@""
	.align	4
.nv.constant0._Z12matVecKernelPfS_S_i:
	.zero		924


//--------------------- SYMBOLS --------------------------

	.type		.nv.reservedSmem.offset0,@object
	.size		.nv.reservedSmem.offset0,0x4
